//
// Generated by NVIDIA NVVM Compiler
//
// Compiler Build ID: CL-36424714
// Cuda compilation tools, release 13.0, V13.0.88
// Based on NVVM 20.0.0
//

.version 9.0
.target sm_100
.address_size 64

	// .globl	_Z13matrixMulCUDAPiPKiS1_i

.visible .entry _Z13matrixMulCUDAPiPKiS1_i(
	.param .u64 .ptr .align 1 _Z13matrixMulCUDAPiPKiS1_i_param_0,
	.param .u64 .ptr .align 1 _Z13matrixMulCUDAPiPKiS1_i_param_1,
	.param .u64 .ptr .align 1 _Z13matrixMulCUDAPiPKiS1_i_param_2,
	.param .u32 _Z13matrixMulCUDAPiPKiS1_i_param_3
)
{
	.reg .pred 	%p<10>;
	.reg .b32 	%r<105>;
	.reg .b64 	%rd<67>;

	ld.param.u64 	%rd14, [_Z13matrixMulCUDAPiPKiS1_i_param_1];
	ld.param.u64 	%rd15, [_Z13matrixMulCUDAPiPKiS1_i_param_2];
	ld.param.u32 	%r30, [_Z13matrixMulCUDAPiPKiS1_i_param_3];
	cvta.to.global.u64 	%rd1, %rd15;
	cvta.to.global.u64 	%rd2, %rd14;
	mov.u32 	%r31, %ctaid.y;
	mov.u32 	%r32, %ntid.y;
	mov.u32 	%r33, %tid.y;
	mad.lo.s32 	%r1, %r31, %r32, %r33;
	mov.u32 	%r34, %ctaid.x;
	mov.u32 	%r35, %ntid.x;
	mov.u32 	%r36, %tid.x;
	mad.lo.s32 	%r2, %r34, %r35, %r36;
	max.s32 	%r37, %r1, %r2;
	setp.ge.s32 	%p1, %r37, %r30;
	@%p1 bra 	$L__BB0_13;
	mul.lo.s32 	%r3, %r30, %r1;
	and.b32  	%r4, %r30, 7;
	setp.lt.u32 	%p2, %r30, 8;
	mov.b32 	%r99, 0;
	mov.u32 	%r104, %r99;
	@%p2 bra 	$L__BB0_4;
	and.b32  	%r99, %r30, 2147483640;
	neg.s32 	%r93, %r99;
	mul.wide.s32 	%rd16, %r30, 4;
	add.s64 	%rd3, %rd1, %rd16;
	shl.b32 	%r7, %r30, 3;
	mul.wide.s32 	%rd17, %r30, 8;
	add.s64 	%rd4, %rd1, %rd17;
	mul.wide.s32 	%rd18, %r30, 12;
	add.s64 	%rd5, %rd1, %rd18;
	mul.wide.s32 	%rd19, %r30, 16;
	add.s64 	%rd6, %rd1, %rd19;
	mul.wide.s32 	%rd20, %r30, 20;
	add.s64 	%rd7, %rd1, %rd20;
	mul.wide.s32 	%rd21, %r30, 24;
	add.s64 	%rd8, %rd1, %rd21;
	mul.wide.s32 	%rd22, %r30, 28;
	add.s64 	%rd9, %rd1, %rd22;
	mul.wide.u32 	%rd23, %r3, 4;
	add.s64 	%rd24, %rd23, %rd2;
	add.s64 	%rd66, %rd24, 16;
	mov.b32 	%r104, 0;
	mov.u32 	%r92, %r2;
$L__BB0_3:
	.pragma "nounroll";
	mul.wide.s32 	%rd25, %r92, 4;
	add.s64 	%rd26, %rd3, %rd25;
	add.s64 	%rd27, %rd4, %rd25;
	add.s64 	%rd28, %rd5, %rd25;
	add.s64 	%rd29, %rd6, %rd25;
	add.s64 	%rd30, %rd7, %rd25;
	add.s64 	%rd31, %rd8, %rd25;
	add.s64 	%rd32, %rd9, %rd25;
	add.s64 	%rd33, %rd1, %rd25;
	ld.global.u32 	%r41, [%rd66+-16];
	ld.global.u32 	%r42, [%rd33];
	mad.lo.s32 	%r43, %r42, %r41, %r104;
	ld.global.u32 	%r44, [%rd66+-12];
	ld.global.u32 	%r45, [%rd26];
	mad.lo.s32 	%r46, %r45, %r44, %r43;
	ld.global.u32 	%r47, [%rd66+-8];
	ld.global.u32 	%r48, [%rd27];
	mad.lo.s32 	%r49, %r48, %r47, %r46;
	ld.global.u32 	%r50, [%rd66+-4];
	ld.global.u32 	%r51, [%rd28];
	mad.lo.s32 	%r52, %r51, %r50, %r49;
	ld.global.u32 	%r53, [%rd66];
	ld.global.u32 	%r54, [%rd29];
	mad.lo.s32 	%r55, %r54, %r53, %r52;
	ld.global.u32 	%r56, [%rd66+4];
	ld.global.u32 	%r57, [%rd30];
	mad.lo.s32 	%r58, %r57, %r56, %r55;
	ld.global.u32 	%r59, [%rd66+8];
	ld.global.u32 	%r60, [%rd31];
	mad.lo.s32 	%r61, %r60, %r59, %r58;
	ld.global.u32 	%r62, [%rd66+12];
	ld.global.u32 	%r63, [%rd32];
	mad.lo.s32 	%r104, %r63, %r62, %r61;
	add.s32 	%r93, %r93, 8;
	add.s32 	%r92, %r92, %r7;
	add.s64 	%rd66, %rd66, 32;
	setp.ne.s32 	%p3, %r93, 0;
	@%p3 bra 	$L__BB0_3;
$L__BB0_4:
	setp.eq.s32 	%p4, %r4, 0;
	@%p4 bra 	$L__BB0_12;
	and.b32  	%r17, %r30, 3;
	setp.lt.u32 	%p5, %r4, 4;
	@%p5 bra 	$L__BB0_7;
	add.s32 	%r65, %r99, %r3;
	mul.wide.u32 	%rd34, %r65, 4;
	add.s64 	%rd35, %rd2, %rd34;
	ld.global.u32 	%r66, [%rd35];
	mad.lo.s32 	%r67, %r99, %r30, %r2;
	mul.wide.s32 	%rd36, %r67, 4;
	add.s64 	%rd37, %rd1, %rd36;
	ld.global.u32 	%r68, [%rd37];
	mad.lo.s32 	%r69, %r68, %r66, %r104;
	cvt.u64.u32 	%rd38, %r3;
	cvt.u64.u32 	%rd39, %r99;
	add.s64 	%rd40, %rd39, %rd38;
	shl.b64 	%rd41, %rd40, 2;
	add.s64 	%rd42, %rd2, %rd41;
	ld.global.u32 	%r70, [%rd42+4];
	mul.wide.s32 	%rd43, %r30, 4;
	add.s64 	%rd44, %rd37, %rd43;
	ld.global.u32 	%r71, [%rd44];
	mad.lo.s32 	%r72, %r71, %r70, %r69;
	ld.global.u32 	%r73, [%rd42+8];
	add.s64 	%rd45, %rd44, %rd43;
	ld.global.u32 	%r74, [%rd45];
	mad.lo.s32 	%r75, %r74, %r73, %r72;
	ld.global.u32 	%r76, [%rd42+12];
	add.s64 	%rd46, %rd45, %rd43;
	ld.global.u32 	%r77, [%rd46];
	mad.lo.s32 	%r104, %r77, %r76, %r75;
	add.s32 	%r99, %r99, 4;
$L__BB0_7:
	setp.eq.s32 	%p6, %r17, 0;
	@%p6 bra 	$L__BB0_12;
	setp.eq.s32 	%p7, %r17, 1;
	@%p7 bra 	$L__BB0_10;
	add.s32 	%r79, %r99, %r3;
	mul.wide.u32 	%rd47, %r79, 4;
	add.s64 	%rd48, %rd2, %rd47;
	ld.global.u32 	%r80, [%rd48];
	mad.lo.s32 	%r81, %r99, %r30, %r2;
	mul.wide.s32 	%rd49, %r81, 4;
	add.s64 	%rd50, %rd1, %rd49;
	ld.global.u32 	%r82, [%rd50];
	mad.lo.s32 	%r83, %r82, %r80, %r104;
	cvt.u64.u32 	%rd51, %r3;
	cvt.u64.u32 	%rd52, %r99;
	add.s64 	%rd53, %rd52, %rd51;
	shl.b64 	%rd54, %rd53, 2;
	add.s64 	%rd55, %rd2, %rd54;
	ld.global.u32 	%r84, [%rd55+4];
	mul.wide.s32 	%rd56, %r30, 4;
	add.s64 	%rd57, %rd50, %rd56;
	ld.global.u32 	%r85, [%rd57];
	mad.lo.s32 	%r104, %r85, %r84, %r83;
	add.s32 	%r99, %r99, 2;
$L__BB0_10:
	and.b32  	%r86, %r30, 1;
	setp.eq.b32 	%p8, %r86, 1;
	not.pred 	%p9, %p8;
	@%p9 bra 	$L__BB0_12;
	add.s32 	%r87, %r99, %r3;
	mul.wide.u32 	%rd58, %r87, 4;
	add.s64 	%rd59, %rd2, %rd58;
	ld.global.u32 	%r88, [%rd59];
	mad.lo.s32 	%r89, %r99, %r30, %r2;
	mul.wide.s32 	%rd60, %r89, 4;
	add.s64 	%rd61, %rd1, %rd60;
	ld.global.u32 	%r90, [%rd61];
	mad.lo.s32 	%r104, %r90, %r88, %r104;
$L__BB0_12:
	ld.param.u64 	%rd65, [_Z13matrixMulCUDAPiPKiS1_i_param_0];
	add.s32 	%r91, %r3, %r2;
	cvta.to.global.u64 	%rd62, %rd65;
	mul.wide.s32 	%rd63, %r91, 4;
	add.s64 	%rd64, %rd62, %rd63;
	st.global.u32 	[%rd64], %r104;
$L__BB0_13:
	ret;

}


// ===== COMPILED SASS (sm_100) =====

	.target	sm_100

	.elftype	@"ET_EXEC"


//--------------------- .note.nv.tkinfo           --------------------------
	.section	.note.nv.tkinfo,"",@"SHT_NOTE"
	.sectionflags	@"SHF_NOTE_NV_TKINFO"
	.tkinfo
        /*0018*/ 	.word	0x00000002
        /*0030*/ 	.string	""
        /*0030*/ 	.string	"ptxas"
        /*0030*/ 	.string	"Cuda compilation tools, release 13.0, V13.0.88"
        /*0030*/ 	.string	"Build cuda_13.0.r13.0/compiler.36424714_0"
        /*0030*/ 	.string	"-arch sm_100 -m 64 "



//--------------------- .note.nv.cuinfo           --------------------------
	.section	.note.nv.cuinfo,"",@"SHT_NOTE"
	.sectionflags	@"SHF_NOTE_NV_CUINFO"
        /*0018*/ 	.short	0x0002
        /*001a*/ 	.short	0x0064
        /*001c*/ 	.short	0x0082
	.zero		2


//--------------------- .nv.info                  --------------------------
	.section	.nv.info,"",@"SHT_CUDA_INFO"
	.align	4


	//----- nvinfo : EIATTR_REGCOUNT
	.align		4
        /*0000*/ 	.byte	0x04, 0x2f
        /*0002*/ 	.short	(.L_1 - .L_0)
	.align		4
.L_0:
        /*0004*/ 	.word	index@(_Z13matrixMulCUDAPiPKiS1_i)
        /*0008*/ 	.word	0x0000001e


	//----- nvinfo : EIATTR_FRAME_SIZE
	.align		4
.L_1:
        /*000c*/ 	.byte	0x04, 0x11
        /*000e*/ 	.short	(.L_3 - .L_2)
	.align		4
.L_2:
        /*0010*/ 	.word	index@(_Z13matrixMulCUDAPiPKiS1_i)
        /*0014*/ 	.word	0x00000000


	//----- nvinfo : EIATTR_MIN_STACK_SIZE
	.align		4
.L_3:
        /*0018*/ 	.byte	0x04, 0x12
        /*001a*/ 	.short	(.L_5 - .L_4)
	.align		4
.L_4:
        /*001c*/ 	.word	index@(_Z13matrixMulCUDAPiPKiS1_i)
        /*0020*/ 	.word	0x00000000
.L_5:


//--------------------- .nv.compat                --------------------------
	.section	.nv.compat,"",@"SHT_CUDA_COMPAT_INFO"
	.align	4
        /*0000*/ 	.byte	0x02, 0x09, 0x00, 0x00, 0x02, 0x02, 0x01, 0x00, 0x02, 0x05, 0x05, 0x00, 0x03, 0x07, 0x01, 0x01
        /*0010*/ 	.byte	0x02, 0x03, 0x00, 0x00, 0x02, 0x06, 0x01, 0x00, 0x04, 0x0b, 0x08, 0x00, 0x09, 0x00, 0x00, 0x00
        /*0020*/ 	.byte	0x00, 0x00, 0x00, 0x00


//--------------------- .nv.info._Z13matrixMulCUDAPiPKiS1_i --------------------------
	.section	.nv.info._Z13matrixMulCUDAPiPKiS1_i,"",@"SHT_CUDA_INFO"
	.sectionflags	@""
	.align	4


	//----- nvinfo : EIATTR_CUDA_API_VERSION
	.align		4
        /*0000*/ 	.byte	0x04, 0x37
        /*0002*/ 	.short	(.L_7 - .L_6)
.L_6:
        /*0004*/ 	.word	0x00000082


	//----- nvinfo : EIATTR_KPARAM_INFO
	.align		4
.L_7:
        /*0008*/ 	.byte	0x04, 0x17
        /*000a*/ 	.short	(.L_9 - .L_8)
.L_8:
        /*000c*/ 	.word	0x00000000
        /*0010*/ 	.short	0x0003
        /*0012*/ 	.short	0x0018
        /*0014*/ 	.byte	0x00, 0xf0, 0x11, 0x00


	//----- nvinfo : EIATTR_KPARAM_INFO
	.align		4
.L_9:
        /*0018*/ 	.byte	0x04, 0x17
        /*001a*/ 	.short	(.L_11 - .L_10)
.L_10:
        /*001c*/ 	.word	0x00000000
        /*0020*/ 	.short	0x0002
        /*0022*/ 	.short	0x0010
        /*0024*/ 	.byte	0x00, 0xf5, 0x21, 0x00


	//----- nvinfo : EIATTR_KPARAM_INFO
	.align		4
.L_11:
        /*0028*/ 	.byte	0x04, 0x17
        /*002a*/ 	.short	(.L_13 - .L_12)
.L_12:
        /*002c*/ 	.word	0x00000000
        /*0030*/ 	.short	0x0001
        /*0032*/ 	.short	0x0008
        /*0034*/ 	.byte	0x00, 0xf5, 0x21, 0x00


	//----- nvinfo : EIATTR_KPARAM_INFO
	.align		4
.L_13:
        /*0038*/ 	.byte	0x04, 0x17
        /*003a*/ 	.short	(.L_15 - .L_14)
.L_14:
        /*003c*/ 	.word	0x00000000
        /*0040*/ 	.short	0x0000
        /*0042*/ 	.short	0x0000
        /*0044*/ 	.byte	0x00, 0xf5, 0x21, 0x00


	//----- nvinfo : EIATTR_SPARSE_MMA_MASK
	.align		4
.L_15:
        /*0048*/ 	.byte	0x03, 0x50
        /*004a*/ 	.short	0x0000


	//----- nvinfo : EIATTR_MAXREG_COUNT
	.align		4
        /*004c*/ 	.byte	0x03, 0x1b
        /*004e*/ 	.short	0x00ff


	//----- nvinfo : EIATTR_MERCURY_ISA_VERSION
	.align		4
        /*0050*/ 	.byte	0x03, 0x5f
        /*0052*/ 	.short	0x0101


	//----- nvinfo : EIATTR_VRC_CTA_INIT_COUNT
	.align		4
        /*0054*/ 	.byte	0x02, 0x4a
	.zero		1
	.zero		1


	//----- nvinfo : EIATTR_EXIT_INSTR_OFFSETS
	.align		4
        /*0058*/ 	.byte	0x04, 0x1c
        /*005a*/ 	.short	(.L_17 - .L_16)


	//   ....[0]....
.L_16:
        /*005c*/ 	.word	0x000000c0


	//   ....[1]....
        /*0060*/ 	.word	0x00000aa0


	//----- nvinfo : EIATTR_CBANK_PARAM_SIZE
	.align		4
.L_17:
        /*0064*/ 	.byte	0x03, 0x19
        /*0066*/ 	.short	0x001c


	//----- nvinfo : EIATTR_PARAM_CBANK
	.align		4
        /*0068*/ 	.byte	0x04, 0x0a
        /*006a*/ 	.short	(.L_19 - .L_18)
	.align		4
.L_18:
        /*006c*/ 	.word	index@(.nv.constant0._Z13matrixMulCUDAPiPKiS1_i)
        /*0070*/ 	.short	0x0380
        /*0072*/ 	.short	0x001c


	//----- nvinfo : EIATTR_SW_WAR
	.align		4
.L_19:
        /*0074*/ 	.byte	0x04, 0x36
        /*0076*/ 	.short	(.L_21 - .L_20)
.L_20:
        /*0078*/ 	.word	0x00000008
.L_21:


//--------------------- .nv.callgraph             --------------------------
	.section	.nv.callgraph,"",@"SHT_CUDA_CALLGRAPH"
	.align	4
	.sectionentsize	8
	.align		4
        /*0000*/ 	.word	0x00000000
	.align		4
        /*0004*/ 	.word	0xffffffff
	.align		4
        /*0008*/ 	.word	0x00000000
	.align		4
        /*000c*/ 	.word	0xfffffffe
	.align		4
        /*0010*/ 	.word	0x00000000
	.align		4
        /*0014*/ 	.word	0xfffffffd
	.align		4
        /*0018*/ 	.word	0x00000000
	.align		4
        /*001c*/ 	.word	0xfffffffc


//--------------------- .text._Z13matrixMulCUDAPiPKiS1_i --------------------------
	.section	.text._Z13matrixMulCUDAPiPKiS1_i,"ax",@progbits
	.align	128
        .global         _Z13matrixMulCUDAPiPKiS1_i
        .type           _Z13matrixMulCUDAPiPKiS1_i,@function
        .size           _Z13matrixMulCUDAPiPKiS1_i,(.L_x_5 - _Z13matrixMulCUDAPiPKiS1_i)
        .other          _Z13matrixMulCUDAPiPKiS1_i,@"STO_CUDA_ENTRY STV_DEFAULT"
_Z13matrixMulCUDAPiPKiS1_i:
.text._Z13matrixMulCUDAPiPKiS1_i:
[----:B------:R-:W-:Y:S01]  /*0000*/  LDC R1, c[0x0][0x37c] ;  /* 0x0000df00ff017b82 */ /* 0x000fe20000000800 */
[----:B------:R-:W0:Y:S07]  /*0010*/  S2R R0, SR_TID.Y ;  /* 0x0000000000007919 */ /* 0x000e2e0000002200 */
[----:B------:R-:W0:Y:S01]  /*0020*/  S2UR UR4, SR_CTAID.Y ;  /* 0x00000000000479c3 */ /* 0x000e220000002600 */
[----:B------:R-:W1:Y:S01]  /*0030*/  LDCU UR20, c[0x0][0x398] ;  /* 0x00007300ff1477ac */ /* 0x000e620008000800 */
[----:B------:R-:W2:Y:S06]  /*0040*/  S2R R3, SR_TID.X ;  /* 0x0000000000037919 */ /* 0x000eac0000002100 */
[----:B------:R-:W0:Y:S08]  /*0050*/  LDC R13, c[0x0][0x364] ;  /* 0x0000d900ff0d7b82 */ /* 0x000e300000000800 */
[----:B------:R-:W2:Y:S08]  /*0060*/  S2UR UR5, SR_CTAID.X ;  /* 0x00000000000579c3 */ /* 0x000eb00000002500 */
[----:B------:R-:W2:Y:S01]  /*0070*/  LDC R2, c[0x0][0x360] ;  /* 0x0000d800ff027b82 */ /* 0x000ea20000000800 */
[----:B0-----:R-:W-:-:S02]  /*0080*/  IMAD R13, R13, UR4, R0 ;  /* 0x000000040d0d7c24 */ /* 0x001fc4000f8e0200 */
[----:B--2---:R-:W-:-:S05]  /*0090*/  IMAD R0, R2, UR5, R3 ;  /* 0x0000000502007c24 */ /* 0x004fca000f8e0203 */
[----:B------:R-:W-:-:S04]  /*00a0*/  VIMNMX R2, PT, PT, R13, R0, !PT ;  /* 0x000000000d027248 */ /* 0x000fc80007fe0100 */
[----:B-1----:R-:W-:-:S13]  /*00b0*/  ISETP.GE.AND P0, PT, R2, UR20, PT ;  /* 0x0000001402007c0c */ /* 0x002fda000bf06270 */
[----:B------:R-:W-:Y:S05]  /*00c0*/  @P0 EXIT ;  /* 0x000000000000094d */ /* 0x000fea0003800000 */
[----:B------:R-:W-:Y:S01]  /*00d0*/  UISETP.GE.U32.AND UP0, UPT, UR20, 0x8, UPT ;  /* 0x000000081400788c */ /* 0x000fe2000bf06070 */
[----:B------:R-:W-:Y:S02]  /*00e0*/  HFMA2 R12, -RZ, RZ, 0, 0 ;  /* 0x00000000ff0c7431 */ /* 0x000fe400000001ff */
[----:B------:R-:W-:Y:S01]  /*00f0*/  IMAD R13, R13, UR20, RZ ;  /* 0x000000140d0d7c24 */ /* 0x000fe2000f8e02ff */
[----:B------:R-:W-:Y:S01]  /*0100*/  UMOV UR4, URZ ;  /* 0x000000ff00047c82 */ /* 0x000fe20008000000 */
[----:B------:R-:W0:Y:S04]  /*0110*/  LDCU.64 UR18, c[0x0][0x358] ;  /* 0x00006b00ff1277ac */ /* 0x000e280008000a00 */
[----:B------:R-:W-:Y:S05]  /*0120*/  BRA.U !UP0, `(.L_x_0) ;  /* 0x0000000508007547 */ /* 0x000fea000b800000 */
[----:B------:R-:W1:Y:S01]  /*0130*/  LDC.64 R2, c[0x0][0x388] ;  /* 0x0000e200ff027b82 */ /* 0x000e620000000a00 */
[----:B------:R-:W2:Y:S01]  /*0140*/  LDCU.64 UR22, c[0x0][0x390] ;  /* 0x00007200ff1677ac */ /* 0x000ea20008000a00 */
[----:B------:R-:W-:Y:S02]  /*0150*/  MOV R12, RZ ;  /* 0x000000ff000c7202 */ /* 0x000fe40000000f00 */
[----:B------:R-:W-:Y:S01]  /*0160*/  MOV R14, R0 ;  /* 0x00000000000e7202 */ /* 0x000fe20000000f00 */
[----:B------:R-:W-:-:S04]  /*0170*/  ULOP3.LUT UR4, UR20, 0x7ffffff8, URZ, 0xc0, !UPT ;  /* 0x7ffffff814047892 */ /* 0x000fc8000f8ec0ff */
[----:B------:R-:W-:Y:S02]  /*0180*/  UIADD3 UR5, UPT, UPT, -UR4, URZ, URZ ;  /* 0x000000ff04057290 */ /* 0x000fe4000fffe1ff */
[----:B--2---:R-:W-:Y:S02]  /*0190*/  UIMAD.WIDE UR6, UR20, 0x8, UR22 ;  /* 0x00000008140678a5 */ /* 0x004fe4000f8e0216 */
[----:B------:R-:W-:Y:S02]  /*01a0*/  UIMAD.WIDE UR8, UR20, 0xc, UR22 ;  /* 0x0000000c140878a5 */ /* 0x000fe4000f8e0216 */
[----:B------:R-:W-:Y:S01]  /*01b0*/  UIMAD.WIDE UR10, UR20, 0x10, UR22 ;  /* 0x00000010140a78a5 */ /* 0x000fe2000f8e0216 */
[----:B-1----:R-:W-:Y:S01]  /*01c0*/  IMAD.WIDE.U32 R2, R13, 0x4, R2 ;  /* 0x000000040d027825 */ /* 0x002fe200078e0002 */
[----:B------:R-:W-:Y:S02]  /*01d0*/  UIMAD.WIDE UR12, UR20, 0x14, UR22 ;  /* 0x00000014140c78a5 */ /* 0x000fe4000f8e0216 */
[----:B------:R-:W-:Y:S01]  /*01e0*/  UIMAD.WIDE UR14, UR20, 0x18, UR22 ;  /* 0x00000018140e78a5 */ /* 0x000fe2000f8e0216 */
[----:B------:R-:W-:Y:S01]  /*01f0*/  IADD3 R2, P0, PT, R2, 0x10, RZ ;  /* 0x0000001002027810 */ /* 0x000fe20007f1e0ff */
[----:B------:R-:W-:-:S03]  /*0200*/  UIMAD.WIDE UR16, UR20, 0x1c, UR22 ;  /* 0x0000001c141078a5 */ /* 0x000fc6000f8e0216 */
[----:B------:R-:W-:-:S09]  /*0210*/  IADD3.X R3, PT, PT, RZ, R3, RZ, P0, !PT ;  /* 0x00000003ff037210 */ /* 0x000fd200007fe4ff */
.L_x_1:
[----:B------:R-:W-:Y:S01]  /*0220*/  UIMAD.WIDE UR24, UR20, 0x4, UR22 ;  /* 0x00000004141878a5 */ /* 0x000fe2000f8e0216 */
[----:B------:R-:W-:Y:S01]  /*0230*/  MOV R23, 0x4 ;  /* 0x0000000400177802 */ /* 0x000fe20000000f00 */
[----:B------:R-:W-:Y:S01]  /*0240*/  HFMA2 R25, -RZ, RZ, 0, 2.384185791015625e-07 ;  /* 0x00000004ff197431 */ /* 0x000fe200000001ff */
[----:B0-----:R-:W2:Y:S03]  /*0250*/  LDG.E R21, desc[UR18][R2.64+-0x10] ;  /* 0xfffff01202157981 */ /* 0x001ea6000c1e1900 */
[----:B------:R-:W-:Y:S01]  /*0260*/  IMAD.WIDE R22, R14, R23, UR22 ;  /* 0x000000160e167e25 */ /* 0x000fe2000f8e0217 */
[----:B------:R-:W-:Y:S01]  /*0270*/  MOV R8, UR24 ;  /* 0x0000001800087c02 */ /* 0x000fe20008000f00 */
[----:B------:R-:W3:Y:S01]  /*0280*/  LDG.E R19, desc[UR18][R2.64+-0xc] ;  /* 0xfffff41202137981 */ /* 0x000ee2000c1e1900 */
[----:B------:R-:W-:-:S03]  /*0290*/  MOV R9, UR25 ;  /* 0x0000001900097c02 */ /* 0x000fc60008000f00 */
[----:B------:R-:W2:Y:S01]  /*02a0*/  LDG.E R22, desc[UR18][R22.64] ;  /* 0x0000001216167981 */ /* 0x000ea2000c1e1900 */
[----:B------:R-:W-:Y:S02]  /*02b0*/  IMAD.MOV.U32 R11, RZ, RZ, 0x4 ;  /* 0x00000004ff0b7424 */ /* 0x000fe400078e00ff */
[----:B------:R-:W-:-:S04]  /*02c0*/  IMAD.WIDE R8, R14, 0x4, R8 ;  /* 0x000000040e087825 */ /* 0x000fc800078e0208 */
[----:B------:R-:W-:Y:S01]  /*02d0*/  HFMA2 R7, -RZ, RZ, 0, 2.384185791015625e-07 ;  /* 0x00000004ff077431 */ /* 0x000fe200000001ff */
[----:B------:R-:W-:Y:S01]  /*02e0*/  MOV R5, 0x4 ;  /* 0x0000000400057802 */ /* 0x000fe20000000f00 */
[----:B------:R-:W4:Y:S01]  /*02f0*/  LDG.E R17, desc[UR18][R2.64+-0x8] ;  /* 0xfffff81202117981 */ /* 0x000f22000c1e1900 */
[----:B------:R-:W-:-:S03]  /*0300*/  IMAD.WIDE R24, R14, R25, UR6 ;  /* 0x000000060e187e25 */ /* 0x000fc6000f8e0219 */
[----:B------:R0:W3:Y:S01]  /*0310*/  LDG.E R20, desc[UR18][R8.64] ;  /* 0x0000001208147981 */ /* 0x0000e2000c1e1900 */
[----:B------:R-:W-:-:S03]  /*0320*/  IMAD.WIDE R10, R14, R11, UR8 ;  /* 0x000000080e0a7e25 */ /* 0x000fc6000f8e020b */
[----:B------:R-:W4:Y:S01]  /*0330*/  LDG.E R18, desc[UR18][R24.64] ;  /* 0x0000001218127981 */ /* 0x000f22000c1e1900 */
[----:B------:R-:W-:-:S04]  /*0340*/  IMAD.WIDE R4, R14, R5, UR10 ;  /* 0x0000000a0e047e25 */ /* 0x000fc8000f8e0205 */
[----:B------:R-:W-:Y:S01]  /*0350*/  HFMA2 R27, -RZ, RZ, 0, 2.384185791015625e-07 ;  /* 0x00000004ff1b7431 */ /* 0x000fe200000001ff */
[----:B------:R1:W5:Y:S01]  /*0360*/  LDG.E R16, desc[UR18][R10.64] ;  /* 0x000000120a107981 */ /* 0x000362000c1e1900 */
[C---:B------:R-:W-:Y:S01]  /*0370*/  IMAD.WIDE R6, R14.reuse, R7, UR12 ;  /* 0x0000000c0e067e25 */ /* 0x040fe2000f8e0207 */
[----:B0-----:R-:W-:Y:S02]  /*0380*/  MOV R9, 0x4 ;  /* 0x0000000400097802 */ /* 0x001fe40000000f00 */
[----:B------:R-:W5:Y:S04]  /*0390*/  LDG.E R15, desc[UR18][R2.64+-0x4] ;  /* 0xfffffc12020f7981 */ /* 0x000f68000c1e1900 */
[----:B------:R0:W5:Y:S01]  /*03a0*/  LDG.E R4, desc[UR18][R4.64] ;  /* 0x0000001204047981 */ /* 0x000162000c1e1900 */
[----:B------:R-:W-:-:S03]  /*03b0*/  IMAD.WIDE R8, R14, R9, UR14 ;  /* 0x0000000e0e087e25 */ /* 0x000fc6000f8e0209 */
[----:B------:R-:W5:Y:S01]  /*03c0*/  LDG.E R23, desc[UR18][R2.64] ;  /* 0x0000001202177981 */ /* 0x000f62000c1e1900 */
[----:B-1----:R-:W-:-:S03]  /*03d0*/  IMAD.WIDE R10, R14, R27, UR16 ;  /* 0x000000100e0a7e25 */ /* 0x002fc6000f8e021b */
[----:B------:R-:W5:Y:S04]  /*03e0*/  LDG.E R7, desc[UR18][R6.64] ;  /* 0x0000001206077981 */ /* 0x000f68000c1e1900 */
[----:B------:R-:W5:Y:S04]  /*03f0*/  LDG.E R24, desc[UR18][R2.64+0x4] ;  /* 0x0000041202187981 */ /* 0x000f68000c1e1900 */
[----:B------:R-:W5:Y:S04]  /*0400*/  LDG.E R8, desc[UR18][R8.64] ;  /* 0x0000001208087981 */ /* 0x000f68000c1e1900 */
[----:B------:R-:W5:Y:S04]  /*0410*/  LDG.E R25, desc[UR18][R2.64+0x8] ;  /* 0x0000081202197981 */ /* 0x000f68000c1e1900 */
[----:B------:R-:W5:Y:S04]  /*0420*/  LDG.E R10, desc[UR18][R10.64] ;  /* 0x000000120a0a7981 */ /* 0x000f68000c1e1900 */
[----:B------:R1:W5:Y:S01]  /*0430*/  LDG.E R27, desc[UR18][R2.64+0xc] ;  /* 0x00000c12021b7981 */ /* 0x000362000c1e1900 */
[----:B------:R-:W-:-:S04]  /*0440*/  UIADD3 UR5, UPT, UPT, UR5, 0x8, URZ ;  /* 0x0000000805057890 */ /* 0x000fc8000fffe0ff */
[----:B------:R-:W-:Y:S01]  /*0450*/  UISETP.NE.AND UP0, UPT, UR5, URZ, UPT ;  /* 0x000000ff0500728c */ /* 0x000fe2000bf05270 */
[----:B0-----:R-:W-:Y:S02]  /*0460*/  MOV R5, UR20 ;  /* 0x0000001400057c02 */ /* 0x001fe40008000f00 */
[----:B-1----:R-:W-:-:S03]  /*0470*/  IADD3 R2, P0, PT, R2, 0x20, RZ ;  /* 0x0000002002027810 */ /* 0x002fc60007f1e0ff */
[----:B------:R-:W-:Y:S01]  /*0480*/  IMAD R14, R5, 0x8, R14 ;  /* 0x00000008050e7824 */ /* 0x000fe200078e020e */
[----:B------:R-:W-:Y:S01]  /*0490*/  IADD3.X R3, PT, PT, RZ, R3, RZ, P0, !PT ;  /* 0x00000003ff037210 */ /* 0x000fe200007fe4ff */
[----:B--2---:R-:W-:-:S04]  /*04a0*/  IMAD R21, R21, R22, R12 ;  /* 0x0000001615157224 */ /* 0x004fc800078e020c */
[----:B---3--:R-:W-:-:S04]  /*04b0*/  IMAD R19, R19, R20, R21 ;  /* 0x0000001413137224 */ /* 0x008fc800078e0215 */
[----:B----4-:R-:W-:-:S04]  /*04c0*/  IMAD R17, R17, R18, R19 ;  /* 0x0000001211117224 */ /* 0x010fc800078e0213 */
[----:B-----5:R-:W-:-:S04]  /*04d0*/  IMAD R15, R15, R16, R17 ;  /* 0x000000100f0f7224 */ /* 0x020fc800078e0211 */
[----:B------:R-:W-:-:S04]  /*04e0*/  IMAD R4, R23, R4, R15 ;  /* 0x0000000417047224 */ /* 0x000fc800078e020f */
[----:B------:R-:W-:-:S04]  /*04f0*/  IMAD R4, R24, R7, R4 ;  /* 0x0000000718047224 */ /* 0x000fc800078e0204 */
[----:B------:R-:W-:-:S04]  /*0500*/  IMAD R4, R25, R8, R4 ;  /* 0x0000000819047224 */ /* 0x000fc800078e0204 */
[----:B------:R-:W-:Y:S01]  /*0510*/  IMAD R12, R27, R10, R4 ;  /* 0x0000000a1b0c7224 */ /* 0x000fe200078e0204 */
[----:B------:R-:W-:Y:S06]  /*0520*/  BRA.U UP0, `(.L_x_1) ;  /* 0xfffffffd003c7547 */ /* 0x000fec000b83ffff */
.L_x_0:
[----:B------:R-:W-:-:S04]  /*0530*/  ULOP3.LUT UR6, UR20, 0x7, URZ, 0xc0, !UPT ;  /* 0x0000000714067892 */ /* 0x000fc8000f8ec0ff */
[----:B------:R-:W-:-:S09]  /*0540*/  UISETP.NE.AND UP0, UPT, UR6, URZ, UPT ;  /* 0x000000ff0600728c */ /* 0x000fd2000bf05270 */
[----:B------:R-:W-:Y:S05]  /*0550*/  BRA.U !UP0, `(.L_x_2) ;  /* 0x0000000508407547 */ /* 0x000fea000b800000 */
[----:B------:R-:W-:Y:S02]  /*0560*/  UISETP.GE.U32.AND UP0, UPT, UR6, 0x4, UPT ;  /* 0x000000040600788c */ /* 0x000fe4000bf06070 */
[----:B------:R-:W-:-:S04]  /*0570*/  ULOP3.LUT UR5, UR20, 0x3, URZ, 0xc0, !UPT ;  /* 0x0000000314057892 */ /* 0x000fc8000f8ec0ff */
[----:B------:R-:W-:-:S03]  /*0580*/  UISETP.NE.AND UP1, UPT, UR5, URZ, UPT ;  /* 0x000000ff0500728c */ /* 0x000fc6000bf25270 */
[----:B------:R-:W-:Y:S08]  /*0590*/  BRA.U !UP0, `(.L_x_3) ;  /* 0x00000001087c7547 */ /* 0x000ff0000b800000 */
[----:B------:R-:W1:Y:S01]  /*05a0*/  LDC.64 R6, c[0x0][0x390] ;  /* 0x0000e400ff067b82 */ /* 0x000e620000000a00 */
[----:B------:R-:W2:Y:S01]  /*05b0*/  LDCU.64 UR6, c[0x0][0x388] ;  /* 0x00007100ff0677ac */ /* 0x000ea20008000a00 */
[----:B------:R-:W-:Y:S02]  /*05c0*/  MOV R9, UR4 ;  /* 0x0000000400097c02 */ /* 0x000fe40008000f00 */
[C---:B------:R-:W-:Y:S02]  /*05d0*/  IADD3 R3, PT, PT, R13.reuse, UR4, RZ ;  /* 0x000000040d037c10 */ /* 0x040fe4000fffe0ff */
[----:B------:R-:W-:Y:S01]  /*05e0*/  IADD3 R10, P0, PT, R13, UR4, RZ ;  /* 0x000000040d0a7c10 */ /* 0x000fe2000ff1e0ff */
[----:B------:R-:W-:Y:S01]  /*05f0*/  IMAD R9, R9, UR20, R0 ;  /* 0x0000001409097c24 */ /* 0x000fe2000f8e0200 */
[----:B------:R-:W3:Y:S01]  /*0600*/  LDC.64 R4, c[0x0][0x388] ;  /* 0x0000e200ff047b82 */ /* 0x000ee20000000a00 */
[----:B------:R-:W-:Y:S02]  /*0610*/  MOV R11, UR20 ;  /* 0x00000014000b7c02 */ /* 0x000fe40008000f00 */
[----:B------:R-:W-:Y:S01]  /*0620*/  MOV R15, UR20 ;  /* 0x00000014000f7c02 */ /* 0x000fe20008000f00 */
[----:B-1----:R-:W-:Y:S01]  /*0630*/  IMAD.WIDE R6, R9, 0x4, R6 ;  /* 0x0000000409067825 */ /* 0x002fe200078e0206 */
[----:B------:R-:W-:-:S05]  /*0640*/  MOV R9, UR20 ;  /* 0x0000001400097c02 */ /* 0x000fca0008000f00 */
[----:B------:R-:W-:Y:S02]  /*0650*/  IMAD.WIDE R8, R9, 0x4, R6 ;  /* 0x0000000409087825 */ /* 0x000fe400078e0206 */
[----:B0-----:R-:W4:Y:S02]  /*0660*/  LDG.E R6, desc[UR18][R6.64] ;  /* 0x0000001206067981 */ /* 0x001f24000c1e1900 */
[----:B---3--:R-:W-:Y:S01]  /*0670*/  IMAD.WIDE.U32 R4, R3, 0x4, R4 ;  /* 0x0000000403047825 */ /* 0x008fe200078e0004 */
[----:B------:R-:W-:Y:S01]  /*0680*/  IADD3.X R3, PT, PT, RZ, RZ, RZ, P0, !PT ;  /* 0x000000ffff037210 */ /* 0x000fe200007fe4ff */
[----:B------:R-:W3:Y:S01]  /*0690*/  LDG.E R17, desc[UR18][R8.64] ;  /* 0x0000001208117981 */ /* 0x000ee2000c1e1900 */
[----:B--2---:R-:W-:-:S03]  /*06a0*/  LEA R2, P0, R10, UR6, 0x2 ;  /* 0x000000060a027c11 */ /* 0x004fc6000f8010ff */
[----:B------:R-:W4:Y:S01]  /*06b0*/  LDG.E R5, desc[UR18][R4.64] ;  /* 0x0000001204057981 */ /* 0x000f22000c1e1900 */
[----:B------:R-:W-:Y:S01]  /*06c0*/  LEA.HI.X R3, R10, UR7, R3, 0x2, P0 ;  /* 0x000000070a037c11 */ /* 0x000fe200080f1403 */
[----:B------:R-:W-:-:S04]  /*06d0*/  IMAD.WIDE R10, R11, 0x4, R8 ;  /* 0x000000040b0a7825 */ /* 0x000fc800078e0208 */
[----:B------:R-:W3:Y:S01]  /*06e0*/  LDG.E R16, desc[UR18][R2.64+0x4] ;  /* 0x0000041202107981 */ /* 0x000ee2000c1e1900 */
[----:B------:R-:W-:-:S03]  /*06f0*/  IMAD.WIDE R14, R15, 0x4, R10 ;  /* 0x000000040f0e7825 */ /* 0x000fc600078e020a */
[----:B------:R-:W2:Y:S04]  /*0700*/  LDG.E R19, desc[UR18][R10.64] ;  /* 0x000000120a137981 */ /* 0x000ea8000c1e1900 */
[----:B------:R-:W2:Y:S04]  /*0710*/  LDG.E R18, desc[UR18][R2.64+0x8] ;  /* 0x0000081202127981 */ /* 0x000ea8000c1e1900 */
[----:B------:R-:W5:Y:S04]  /*0720*/  LDG.E R20, desc[UR18][R2.64+0xc] ;  /* 0x00000c1202147981 */ /* 0x000f68000c1e1900 */
[----:B------:R-:W5:Y:S01]  /*0730*/  LDG.E R14, desc[UR18][R14.64] ;  /* 0x000000120e0e7981 */ /* 0x000f62000c1e1900 */
[----:B------:R-:W-:Y:S01]  /*0740*/  UIADD3 UR4, UPT, UPT, UR4, 0x4, URZ ;  /* 0x0000000404047890 */ /* 0x000fe2000fffe0ff */
[----:B----4-:R-:W-:-:S04]  /*0750*/  IMAD R5, R5, R6, R12 ;  /* 0x0000000605057224 */ /* 0x010fc800078e020c */
[----:B---3--:R-:W-:-:S04]  /*0760*/  IMAD R5, R16, R17, R5 ;  /* 0x0000001110057224 */ /* 0x008fc800078e0205 */
[----:B--2---:R-:W-:-:S04]  /*0770*/  IMAD R5, R18, R19, R5 ;  /* 0x0000001312057224 */ /* 0x004fc800078e0205 */
[----:B-----5:R-:W-:-:S07]  /*0780*/  IMAD R12, R20, R14, R5 ;  /* 0x0000000e140c7224 */ /* 0x020fce00078e0205 */
.L_x_3:
[----:B------:R-:W-:Y:S05]  /*0790*/  BRA.U !UP1, `(.L_x_2) ;  /* 0x0000000109b07547 */ /* 0x000fea000b800000 */
[----:B------:R-:W-:Y:S01]  /*07a0*/  UISETP.NE.AND UP0, UPT, UR5, 0x1, UPT ;  /* 0x000000010500788c */ /* 0x000fe2000bf05270 */
[----:B------:R-:W-:Y:S01]  /*07b0*/  MOV R7, UR4 ;  /* 0x0000000400077c02 */ /* 0x000fe20008000f00 */
[----:B------:R-:W-:Y:S02]  /*07c0*/  ULOP3.LUT UR5, UR20, 0x1, URZ, 0xc0, !UPT ;  /* 0x0000000114057892 */ /* 0x000fe4000f8ec0ff */
[----:B------:R-:W-:Y:S02]  /*07d0*/  IMAD.U32 R15, RZ, RZ, UR20 ;  /* 0x00000014ff0f7e24 */ /* 0x000fe4000f8e00ff */
[----:B------:R-:W-:Y:S01]  /*07e0*/  UISETP.NE.U32.AND UP1, UPT, UR5, 0x1, UPT ;  /* 0x000000010500788c */ /* 0x000fe2000bf25070 */
[----:B------:R-:W-:-:S04]  /*07f0*/  PLOP3.LUT P1, PT, PT, PT, UP0, 0x80, 0x8 ;  /* 0x000000000008781c */ /* 0x000fc80003f2f008 */
[----:B------:R-:W1:Y:S01]  /*0800*/  @UP0 LDCU.64 UR6, c[0x0][0x388] ;  /* 0x00007100ff0607ac */ /* 0x000e620008000a00 */
[----:B------:R-:W-:Y:S01]  /*0810*/  PLOP3.LUT P0, PT, PT, PT, UP1, 0x80, 0x8 ;  /* 0x000000000008781c */ /* 0x000fe20003f0f018 */
[----:B------:R-:W2:Y:S01]  /*0820*/  @UP0 LDCU.64 UR8, c[0x0][0x390] ;  /* 0x00007200ff0807ac */ /* 0x000ea20008000a00 */
[----:B------:R-:W3:Y:S06]  /*0830*/  @UP0 LDCU.64 UR10, c[0x0][0x388] ;  /* 0x00007100ff0a07ac */ /* 0x000eec0008000a00 */
[C---:B------:R-:W-:Y:S01]  /*0840*/  @P1 VIADD R3, R13.reuse, UR4 ;  /* 0x000000040d031c36 */ /* 0x040fe20008000000 */
[----:B------:R-:W-:Y:S01]  /*0850*/  @P1 IADD3 R6, P2, PT, R13, UR4, RZ ;  /* 0x000000040d061c10 */ /* 0x000fe2000ff5e0ff */
[----:B------:R-:W4:Y:S01]  /*0860*/  @!UP1 LDCU.64 UR12, c[0x0][0x388] ;  /* 0x00007100ff0c97ac */ /* 0x000f220008000a00 */
[----:B------:R-:W-:Y:S01]  /*0870*/  @UP0 UIADD3 UR4, UPT, UPT, UR4, 0x2, URZ ;  /* 0x0000000204040890 */ /* 0x000fe2000fffe0ff */
[----:B-1----:R-:W-:-:S02]  /*0880*/  MOV R10, UR6 ;  /* 0x00000006000a7c02 */ /* 0x002fc40008000f00 */
[----:B------:R-:W-:Y:S01]  /*0890*/  MOV R11, UR7 ;  /* 0x00000007000b7c02 */ /* 0x000fe20008000f00 */
[----:B------:R-:W1:Y:S01]  /*08a0*/  @!UP1 LDCU.64 UR6, c[0x0][0x390] ;  /* 0x00007200ff0697ac */ /* 0x000e620008000a00 */
[----:B--2---:R-:W-:Y:S02]  /*08b0*/  MOV R4, UR8 ;  /* 0x0000000800047c02 */ /* 0x004fe40008000f00 */
[----:B------:R-:W-:Y:S01]  /*08c0*/  MOV R5, UR9 ;  /* 0x0000000900057c02 */ /* 0x000fe20008000f00 */
[----:B------:R-:W-:-:S04]  /*08d0*/  @P1 IMAD.WIDE.U32 R10, R3, 0x4, R10 ;  /* 0x00000004030a1825 */ /* 0x000fc800078e000a */
[----:B------:R-:W-:Y:S01]  /*08e0*/  @P1 IMAD R3, R7, UR20, R0 ;  /* 0x0000001407031c24 */ /* 0x000fe2000f8e0200 */
[----:B------:R-:W-:Y:S01]  /*08f0*/  @P1 IADD3.X R7, PT, PT, RZ, RZ, RZ, P2, !PT ;  /* 0x000000ffff071210 */ /* 0x000fe200017fe4ff */
[----:B0-----:R-:W2:Y:S01]  /*0900*/  @P1 LDG.E R11, desc[UR18][R10.64] ;  /* 0x000000120a0b1981 */ /* 0x001ea2000c1e1900 */
[C---:B---3--:R-:W-:Y:S01]  /*0910*/  @P1 LEA R2, P2, R6.reuse, UR10, 0x2 ;  /* 0x0000000a06021c11 */ /* 0x048fe2000f8410ff */
[----:B------:R-:W-:Y:S01]  /*0920*/  @P1 IMAD.WIDE R4, R3, 0x4, R4 ;  /* 0x0000000403041825 */ /* 0x000fe200078e0204 */
[----:B------:R-:W-:Y:S02]  /*0930*/  MOV R19, UR4 ;  /* 0x0000000400137c02 */ /* 0x000fe40008000f00 */
[----:B------:R-:W-:Y:S02]  /*0940*/  @P1 LEA.HI.X R3, R6, UR11, R7, 0x2, P2 ;  /* 0x0000000b06031c11 */ /* 0x000fe400090f1407 */
[----:B----4-:R-:W-:Y:S01]  /*0950*/  MOV R6, UR12 ;  /* 0x0000000c00067c02 */ /* 0x010fe20008000f00 */
[----:B------:R-:W-:Y:S01]  /*0960*/  @P1 IMAD.WIDE R14, R15, 0x4, R4 ;  /* 0x000000040f0e1825 */ /* 0x000fe200078e0204 */
[----:B------:R-:W-:Y:S01]  /*0970*/  MOV R7, UR13 ;  /* 0x0000000d00077c02 */ /* 0x000fe20008000f00 */
[----:B------:R-:W2:Y:S01]  /*0980*/  @P1 LDG.E R4, desc[UR18][R4.64] ;  /* 0x0000001204041981 */ /* 0x000ea2000c1e1900 */
[----:B------:R-:W-:Y:S01]  /*0990*/  @!P0 IADD3 R17, PT, PT, R13, UR4, RZ ;  /* 0x000000040d118c10 */ /* 0x000fe2000fffe0ff */
[----:B------:R-:W-:Y:S01]  /*09a0*/  @!P0 IMAD R19, R19, UR20, R0 ;  /* 0x0000001413138c24 */ /* 0x000fe2000f8e0200 */
[----:B-1----:R-:W-:Y:S01]  /*09b0*/  MOV R8, UR6 ;  /* 0x0000000600087c02 */ /* 0x002fe20008000f00 */
[----:B------:R-:W3:Y:S01]  /*09c0*/  @P1 LDG.E R14, desc[UR18][R14.64] ;  /* 0x000000120e0e1981 */ /* 0x000ee2000c1e1900 */
[----:B------:R-:W-:Y:S01]  /*09d0*/  MOV R9, UR7 ;  /* 0x0000000700097c02 */ /* 0x000fe20008000f00 */
[----:B------:R-:W-:-:S02]  /*09e0*/  @!P0 IMAD.WIDE.U32 R6, R17, 0x4, R6 ;  /* 0x0000000411068825 */ /* 0x000fc400078e0006 */
[----:B------:R-:W3:Y:S02]  /*09f0*/  @P1 LDG.E R2, desc[UR18][R2.64+0x4] ;  /* 0x0000041202021981 */ /* 0x000ee4000c1e1900 */
[----:B------:R-:W-:Y:S02]  /*0a00*/  @!P0 IMAD.WIDE R8, R19, 0x4, R8 ;  /* 0x0000000413088825 */ /* 0x000fe400078e0208 */
[----:B------:R-:W4:Y:S04]  /*0a10*/  @!P0 LDG.E R7, desc[UR18][R6.64] ;  /* 0x0000001206078981 */ /* 0x000f28000c1e1900 */
[----:B------:R-:W4:Y:S01]  /*0a20*/  @!P0 LDG.E R8, desc[UR18][R8.64] ;  /* 0x0000001208088981 */ /* 0x000f22000c1e1900 */
[----:B--2---:R-:W-:-:S04]  /*0a30*/  @P1 IMAD R11, R11, R4, R12 ;  /* 0x000000040b0b1224 */ /* 0x004fc800078e020c */
[----:B---3--:R-:W-:-:S04]  /*0a40*/  @P1 IMAD R12, R2, R14, R11 ;  /* 0x0000000e020c1224 */ /* 0x008fc800078e020b */
[----:B----4-:R-:W-:-:S07]  /*0a50*/  @!P0 IMAD R12, R7, R8, R12 ;  /* 0x00000008070c8224 */ /* 0x010fce00078e020c */
.L_x_2:
[----:B------:R-:W1:Y:S01]  /*0a60*/  LDC.64 R2, c[0x0][0x380] ;  /* 0x0000e000ff027b82 */ /* 0x000e620000000a00 */
[----:B------:R-:W-:-:S05]  /*0a70*/  IADD3 R13, PT, PT, R0, R13, RZ ;  /* 0x0000000d000d7210 */ /* 0x000fca0007ffe0ff */
[----:B-1----:R-:W-:-:S05]  /*0a80*/  IMAD.WIDE R2, R13, 0x4, R2 ;  /* 0x000000040d027825 */ /* 0x002fca00078e0202 */
[----:B0-----:R-:W-:Y:S01]  /*0a90*/  STG.E desc[UR18][R2.64], R12 ;  /* 0x0000000c02007986 */ /* 0x001fe2000c101912 */
[----:B------:R-:W-:Y:S05]  /*0aa0*/  EXIT ;  /* 0x000000000000794d */ /* 0x000fea0003800000 */
.L_x_4:
[----:B------:R-:W-:-:S00]  /*0ab0*/  BRA `(.L_x_4) ;  /* 0xfffffffc00fc7947 */ /* 0x000fc0000383ffff */
[----:B------:R-:W-:-:S00]  /*0ac0*/  NOP ;  /* 0x0000000000007918 */ /* 0x000fc00000000000 */
        /* <DEDUP_REMOVED lines=11> */
.L_x_5:


//--------------------- .nv.shared.reserved.0     --------------------------
	.section	.nv.shared.reserved.0,"aw",@nobits
	.weak		__nv_reservedSMEM_offset_0_alias
	.size		__nv_reservedSMEM_offset_0_alias, 0, 64
	.other		__nv_reservedSMEM_offset_0_alias,@"STO_CUDA_RESERVED_SHARED STV_DEFAULT"
__nv_reservedSMEM_offset_0_alias:
	.zero		0
	.zero		64


//--------------------- .nv.constant0._Z13matrixMulCUDAPiPKiS1_i --------------------------
	.section	.nv.constant0._Z13matrixMulCUDAPiPKiS1_i,"a",@progbits
	.sectionflags	@""
	.align	4
.nv.constant0._Z13matrixMulCUDAPiPKiS1_i:
	.zero		924


//--------------------- SYMBOLS --------------------------

	.type		.nv.reservedSmem.offset0,@object
	.size		.nv.reservedSmem.offset0,0x4
